//
// Generated by NVIDIA NVVM Compiler
//
// Compiler Build ID: CL-36424714
// Cuda compilation tools, release 13.0, V13.0.88
// Based on NVVM 20.0.0
//

.version 9.0
.target sm_100
.address_size 64

	// .globl	_Z3dotPfS_S_
// _ZZ3dotPfS_S_E2sm has been demoted

.visible .entry _Z3dotPfS_S_(
	.param .u64 .ptr .align 1 _Z3dotPfS_S__param_0,
	.param .u64 .ptr .align 1 _Z3dotPfS_S__param_1,
	.param .u64 .ptr .align 1 _Z3dotPfS_S__param_2
)
{
	.reg .pred 	%p<5>;
	.reg .b32 	%r<20>;
	.reg .b32 	%f<75>;
	.reg .b64 	%rd<10>;
	// demoted variable
	.shared .align 4 .b8 _ZZ3dotPfS_S_E2sm[2048];
	ld.param.u64 	%rd3, [_Z3dotPfS_S__param_0];
	ld.param.u64 	%rd4, [_Z3dotPfS_S__param_1];
	ld.param.u64 	%rd5, [_Z3dotPfS_S__param_2];
	mov.u32 	%r1, %tid.x;
	shl.b32 	%r10, %r1, 2;
	mov.u32 	%r11, _ZZ3dotPfS_S_E2sm;
	add.s32 	%r2, %r11, %r10;
	mov.b32 	%r12, 0;
	st.shared.u32 	[%r2], %r12;
	mov.u32 	%r13, %ctaid.x;
	mov.u32 	%r3, %ntid.x;
	mad.lo.s32 	%r18, %r13, %r3, %r1;
	setp.gt.s32 	%p1, %r18, 4194303;
	@%p1 bra 	$L__BB0_4;
	mov.u32 	%r14, %nctaid.x;
	mul.lo.s32 	%r5, %r3, %r14;
	cvta.to.global.u64 	%rd1, %rd3;
	cvta.to.global.u64 	%rd2, %rd4;
	mov.f32 	%f73, 0f00000000;
$L__BB0_2:
	mul.wide.s32 	%rd6, %r18, 4;
	add.s64 	%rd7, %rd1, %rd6;
	ld.global.f32 	%f6, [%rd7];
	add.s64 	%rd8, %rd2, %rd6;
	ld.global.f32 	%f7, [%rd8];
	fma.rn.f32 	%f73, %f6, %f7, %f73;
	add.s32 	%r18, %r18, %r5;
	setp.lt.s32 	%p2, %r18, 4194304;
	@%p2 bra 	$L__BB0_2;
	st.shared.f32 	[%r2], %f73;
$L__BB0_4:
	bar.sync 	0;
	setp.ne.s32 	%p3, %r1, 0;
	@%p3 bra 	$L__BB0_8;
	mov.f32 	%f74, 0f00000000;
	mov.b32 	%r19, 64;
$L__BB0_6:
	add.s32 	%r17, %r11, %r19;
	ld.shared.f32 	%f9, [%r17+-64];
	add.f32 	%f10, %f74, %f9;
	ld.shared.f32 	%f11, [%r17+-60];
	add.f32 	%f12, %f10, %f11;
	ld.shared.f32 	%f13, [%r17+-56];
	add.f32 	%f14, %f12, %f13;
	ld.shared.f32 	%f15, [%r17+-52];
	add.f32 	%f16, %f14, %f15;
	ld.shared.f32 	%f17, [%r17+-48];
	add.f32 	%f18, %f16, %f17;
	ld.shared.f32 	%f19, [%r17+-44];
	add.f32 	%f20, %f18, %f19;
	ld.shared.f32 	%f21, [%r17+-40];
	add.f32 	%f22, %f20, %f21;
	ld.shared.f32 	%f23, [%r17+-36];
	add.f32 	%f24, %f22, %f23;
	ld.shared.f32 	%f25, [%r17+-32];
	add.f32 	%f26, %f24, %f25;
	ld.shared.f32 	%f27, [%r17+-28];
	add.f32 	%f28, %f26, %f27;
	ld.shared.f32 	%f29, [%r17+-24];
	add.f32 	%f30, %f28, %f29;
	ld.shared.f32 	%f31, [%r17+-20];
	add.f32 	%f32, %f30, %f31;
	ld.shared.f32 	%f33, [%r17+-16];
	add.f32 	%f34, %f32, %f33;
	ld.shared.f32 	%f35, [%r17+-12];
	add.f32 	%f36, %f34, %f35;
	ld.shared.f32 	%f37, [%r17+-8];
	add.f32 	%f38, %f36, %f37;
	ld.shared.f32 	%f39, [%r17+-4];
	add.f32 	%f40, %f38, %f39;
	ld.shared.f32 	%f41, [%r17];
	add.f32 	%f42, %f40, %f41;
	ld.shared.f32 	%f43, [%r17+4];
	add.f32 	%f44, %f42, %f43;
	ld.shared.f32 	%f45, [%r17+8];
	add.f32 	%f46, %f44, %f45;
	ld.shared.f32 	%f47, [%r17+12];
	add.f32 	%f48, %f46, %f47;
	ld.shared.f32 	%f49, [%r17+16];
	add.f32 	%f50, %f48, %f49;
	ld.shared.f32 	%f51, [%r17+20];
	add.f32 	%f52, %f50, %f51;
	ld.shared.f32 	%f53, [%r17+24];
	add.f32 	%f54, %f52, %f53;
	ld.shared.f32 	%f55, [%r17+28];
	add.f32 	%f56, %f54, %f55;
	ld.shared.f32 	%f57, [%r17+32];
	add.f32 	%f58, %f56, %f57;
	ld.shared.f32 	%f59, [%r17+36];
	add.f32 	%f60, %f58, %f59;
	ld.shared.f32 	%f61, [%r17+40];
	add.f32 	%f62, %f60, %f61;
	ld.shared.f32 	%f63, [%r17+44];
	add.f32 	%f64, %f62, %f63;
	ld.shared.f32 	%f65, [%r17+48];
	add.f32 	%f66, %f64, %f65;
	ld.shared.f32 	%f67, [%r17+52];
	add.f32 	%f68, %f66, %f67;
	ld.shared.f32 	%f69, [%r17+56];
	add.f32 	%f70, %f68, %f69;
	ld.shared.f32 	%f71, [%r17+60];
	add.f32 	%f74, %f70, %f71;
	add.s32 	%r19, %r19, 128;
	setp.ne.s32 	%p4, %r19, 2112;
	@%p4 bra 	$L__BB0_6;
	cvta.to.global.u64 	%rd9, %rd5;
	atom.global.add.f32 	%f72, [%rd9], %f74;
$L__BB0_8:
	ret;

}


// ===== COMPILED SASS (sm_100) =====

	.target	sm_100

	.elftype	@"ET_EXEC"


//--------------------- .note.nv.tkinfo           --------------------------
	.section	.note.nv.tkinfo,"",@"SHT_NOTE"
	.sectionflags	@"SHF_NOTE_NV_TKINFO"
	.tkinfo
        /*0018*/ 	.word	0x00000002
        /*0030*/ 	.string	""
        /*0030*/ 	.string	"ptxas"
        /*0030*/ 	.string	"Cuda compilation tools, release 13.0, V13.0.88"
        /*0030*/ 	.string	"Build cuda_13.0.r13.0/compiler.36424714_0"
        /*0030*/ 	.string	"-arch sm_100 -m 64 "



//--------------------- .note.nv.cuinfo           --------------------------
	.section	.note.nv.cuinfo,"",@"SHT_NOTE"
	.sectionflags	@"SHF_NOTE_NV_CUINFO"
        /*0018*/ 	.short	0x0002
        /*001a*/ 	.short	0x0064
        /*001c*/ 	.short	0x0082
	.zero		2


//--------------------- .nv.info                  --------------------------
	.section	.nv.info,"",@"SHT_CUDA_INFO"
	.align	4


	//----- nvinfo : EIATTR_REGCOUNT
	.align		4
        /*0000*/ 	.byte	0x04, 0x2f
        /*0002*/ 	.short	(.L_1 - .L_0)
	.align		4
.L_0:
        /*0004*/ 	.word	index@(_Z3dotPfS_S_)
        /*0008*/ 	.word	0x00000016


	//----- nvinfo : EIATTR_FRAME_SIZE
	.align		4
.L_1:
        /*000c*/ 	.byte	0x04, 0x11
        /*000e*/ 	.short	(.L_3 - .L_2)
	.align		4
.L_2:
        /*0010*/ 	.word	index@(_Z3dotPfS_S_)
        /*0014*/ 	.word	0x00000000


	//----- nvinfo : EIATTR_MIN_STACK_SIZE
	.align		4
.L_3:
        /*0018*/ 	.byte	0x04, 0x12
        /*001a*/ 	.short	(.L_5 - .L_4)
	.align		4
.L_4:
        /*001c*/ 	.word	index@(_Z3dotPfS_S_)
        /*0020*/ 	.word	0x00000000
.L_5:


//--------------------- .nv.compat                --------------------------
	.section	.nv.compat,"",@"SHT_CUDA_COMPAT_INFO"
	.align	4
        /*0000*/ 	.byte	0x02, 0x09, 0x00, 0x00, 0x02, 0x02, 0x01, 0x00, 0x02, 0x05, 0x05, 0x00, 0x03, 0x07, 0x01, 0x01
        /*0010*/ 	.byte	0x02, 0x03, 0x00, 0x00, 0x02, 0x06, 0x01, 0x00, 0x04, 0x0b, 0x08, 0x00, 0x09, 0x00, 0x00, 0x00
        /*0020*/ 	.byte	0x00, 0x00, 0x00, 0x00


//--------------------- .nv.info._Z3dotPfS_S_     --------------------------
	.section	.nv.info._Z3dotPfS_S_,"",@"SHT_CUDA_INFO"
	.sectionflags	@""
	.align	4


	//----- nvinfo : EIATTR_CUDA_API_VERSION
	.align		4
        /*0000*/ 	.byte	0x04, 0x37
        /*0002*/ 	.short	(.L_7 - .L_6)
.L_6:
        /*0004*/ 	.word	0x00000082


	//----- nvinfo : EIATTR_KPARAM_INFO
	.align		4
.L_7:
        /*0008*/ 	.byte	0x04, 0x17
        /*000a*/ 	.short	(.L_9 - .L_8)
.L_8:
        /*000c*/ 	.word	0x00000000
        /*0010*/ 	.short	0x0002
        /*0012*/ 	.short	0x0010
        /*0014*/ 	.byte	0x00, 0xf5, 0x21, 0x00


	//----- nvinfo : EIATTR_KPARAM_INFO
	.align		4
.L_9:
        /*0018*/ 	.byte	0x04, 0x17
        /*001a*/ 	.short	(.L_11 - .L_10)
.L_10:
        /*001c*/ 	.word	0x00000000
        /*0020*/ 	.short	0x0001
        /*0022*/ 	.short	0x0008
        /*0024*/ 	.byte	0x00, 0xf5, 0x21, 0x00


	//----- nvinfo : EIATTR_KPARAM_INFO
	.align		4
.L_11:
        /*0028*/ 	.byte	0x04, 0x17
        /*002a*/ 	.short	(.L_13 - .L_12)
.L_12:
        /*002c*/ 	.word	0x00000000
        /*0030*/ 	.short	0x0000
        /*0032*/ 	.short	0x0000
        /*0034*/ 	.byte	0x00, 0xf5, 0x21, 0x00


	//----- nvinfo : EIATTR_SPARSE_MMA_MASK
	.align		4
.L_13:
        /*0038*/ 	.byte	0x03, 0x50
        /*003a*/ 	.short	0x0000


	//----- nvinfo : EIATTR_MAXREG_COUNT
	.align		4
        /*003c*/ 	.byte	0x03, 0x1b
        /*003e*/ 	.short	0x00ff


	//----- nvinfo : EIATTR_NUM_BARRIERS
	.align		4
        /*0040*/ 	.byte	0x02, 0x4c
        /*0042*/ 	.byte	0x01
	.zero		1


	//----- nvinfo : EIATTR_MERCURY_ISA_VERSION
	.align		4
        /*0044*/ 	.byte	0x03, 0x5f
        /*0046*/ 	.short	0x0101


	//----- nvinfo : EIATTR_VRC_CTA_INIT_COUNT
	.align		4
        /*0048*/ 	.byte	0x02, 0x4a
	.zero		1
	.zero		1


	//----- nvinfo : EIATTR_EXIT_INSTR_OFFSETS
	.align		4
        /*004c*/ 	.byte	0x04, 0x1c
        /*004e*/ 	.short	(.L_15 - .L_14)


	//   ....[0]....
.L_14:
        /*0050*/ 	.word	0x00000220


	//   ....[1]....
        /*0054*/ 	.word	0x00000520


	//----- nvinfo : EIATTR_CRS_STACK_SIZE
	.align		4
.L_15:
        /*0058*/ 	.byte	0x04, 0x1e
        /*005a*/ 	.short	(.L_17 - .L_16)
.L_16:
        /*005c*/ 	.word	0x00000000


	//----- nvinfo : EIATTR_CBANK_PARAM_SIZE
	.align		4
.L_17:
        /*0060*/ 	.byte	0x03, 0x19
        /*0062*/ 	.short	0x0018


	//----- nvinfo : EIATTR_PARAM_CBANK
	.align		4
        /*0064*/ 	.byte	0x04, 0x0a
        /*0066*/ 	.short	(.L_19 - .L_18)
	.align		4
.L_18:
        /*0068*/ 	.word	index@(.nv.constant0._Z3dotPfS_S_)
        /*006c*/ 	.short	0x0380
        /*006e*/ 	.short	0x0018


	//----- nvinfo : EIATTR_SW_WAR
	.align		4
.L_19:
        /*0070*/ 	.byte	0x04, 0x36
        /*0072*/ 	.short	(.L_21 - .L_20)
.L_20:
        /*0074*/ 	.word	0x00000008
.L_21:


//--------------------- .nv.callgraph             --------------------------
	.section	.nv.callgraph,"",@"SHT_CUDA_CALLGRAPH"
	.align	4
	.sectionentsize	8
	.align		4
        /*0000*/ 	.word	0x00000000
	.align		4
        /*0004*/ 	.word	0xffffffff
	.align		4
        /*0008*/ 	.word	0x00000000
	.align		4
        /*000c*/ 	.word	0xfffffffe
	.align		4
        /*0010*/ 	.word	0x00000000
	.align		4
        /*0014*/ 	.word	0xfffffffd
	.align		4
        /*0018*/ 	.word	0x00000000
	.align		4
        /*001c*/ 	.word	0xfffffffc


//--------------------- .text._Z3dotPfS_S_        --------------------------
	.section	.text._Z3dotPfS_S_,"ax",@progbits
	.align	128
        .global         _Z3dotPfS_S_
        .type           _Z3dotPfS_S_,@function
        .size           _Z3dotPfS_S_,(.L_x_6 - _Z3dotPfS_S_)
        .other          _Z3dotPfS_S_,@"STO_CUDA_ENTRY STV_DEFAULT"
_Z3dotPfS_S_:
.text._Z3dotPfS_S_:
[----:B------:R-:W-:Y:S01]  /*0000*/  LDC R1, c[0x0][0x37c] ;  /* 0x0000df00ff017b82 */ /* 0x000fe20000000800 */
[----:B------:R-:W0:Y:S07]  /*0010*/  S2R R12, SR_TID.X ;  /* 0x00000000000c7919 */ /* 0x000e2e0000002100 */
[----:B------:R-:W1:Y:S01]  /*0020*/  S2UR UR5, SR_CgaCtaId ;  /* 0x00000000000579c3 */ /* 0x000e620000008800 */
[----:B------:R-:W-:Y:S01]  /*0030*/  UMOV UR4, 0x400 ;  /* 0x0000040000047882 */ /* 0x000fe20000000000 */
[----:B------:R-:W2:Y:S01]  /*0040*/  LDCU.64 UR6, c[0x0][0x358] ;  /* 0x00006b00ff0677ac */ /* 0x000ea20008000a00 */
[----:B------:R-:W-:Y:S05]  /*0050*/  BSSY.RECONVERGENT B0, `(.L_x_0) ;  /* 0x000001a000007945 */ /* 0x000fea0003800200 */
[----:B------:R-:W3:Y:S08]  /*0060*/  S2UR UR8, SR_CTAID.X ;  /* 0x00000000000879c3 */ /* 0x000ef00000002500 */
[----:B------:R-:W3:Y:S01]  /*0070*/  LDC R3, c[0x0][0x360] ;  /* 0x0000d800ff037b82 */ /* 0x000ee20000000800 */
[----:B-1----:R-:W-:-:S06]  /*0080*/  ULEA UR4, UR5, UR4, 0x18 ;  /* 0x0000000405047291 */ /* 0x002fcc000f8ec0ff */
[----:B0-----:R-:W-:-:S05]  /*0090*/  LEA R0, R12, UR4, 0x2 ;  /* 0x000000040c007c11 */ /* 0x001fca000f8e10ff */
[----:B------:R0:W-:Y:S01]  /*00a0*/  STS [R0], RZ ;  /* 0x000000ff00007388 */ /* 0x0001e20000000800 */
[----:B---3--:R-:W-:-:S05]  /*00b0*/  IMAD R2, R3, UR8, R12 ;  /* 0x0000000803027c24 */ /* 0x008fca000f8e020c */
[----:B------:R-:W-:-:S13]  /*00c0*/  ISETP.GT.AND P0, PT, R2, 0x3fffff, PT ;  /* 0x003fffff0200780c */ /* 0x000fda0003f04270 */
[----:B0-2---:R-:W-:Y:S05]  /*00d0*/  @P0 BRA `(.L_x_1) ;  /* 0x0000000000440947 */ /* 0x005fea0003800000 */
[----:B------:R-:W0:Y:S01]  /*00e0*/  LDC.64 R6, c[0x0][0x380] ;  /* 0x0000e000ff067b82 */ /* 0x000e220000000a00 */
[----:B------:R-:W1:Y:S01]  /*00f0*/  LDCU UR5, c[0x0][0x370] ;  /* 0x00006e00ff0577ac */ /* 0x000e620008000800 */
[----:B------:R-:W-:Y:S01]  /*0100*/  HFMA2 R13, -RZ, RZ, 0, 0 ;  /* 0x00000000ff0d7431 */ /* 0x000fe200000001ff */
[----:B------:R-:W-:Y:S01]  /*0110*/  BSSY.RECONVERGENT B1, `(.L_x_2) ;  /* 0x000000c000017945 */ /* 0x000fe20003800200 */
[----:B------:R-:W-:-:S04]  /*0120*/  MOV R11, R2 ;  /* 0x00000002000b7202 */ /* 0x000fc80000000f00 */
[----:B------:R-:W2:Y:S01]  /*0130*/  LDC.64 R8, c[0x0][0x388] ;  /* 0x0000e200ff087b82 */ /* 0x000ea20000000a00 */
[----:B-1----:R-:W-:-:S07]  /*0140*/  IMAD R10, R3, UR5, RZ ;  /* 0x00000005030a7c24 */ /* 0x002fce000f8e02ff */
.L_x_3:
[----:B0-----:R-:W-:-:S04]  /*0150*/  IMAD.WIDE R2, R11, 0x4, R6 ;  /* 0x000000040b027825 */ /* 0x001fc800078e0206 */
[----:B--2---:R-:W-:Y:S02]  /*0160*/  IMAD.WIDE R4, R11, 0x4, R8 ;  /* 0x000000040b047825 */ /* 0x004fe400078e0208 */
[----:B------:R-:W2:Y:S04]  /*0170*/  LDG.E R2, desc[UR6][R2.64] ;  /* 0x0000000602027981 */ /* 0x000ea8000c1e1900 */
[----:B------:R-:W2:Y:S01]  /*0180*/  LDG.E R4, desc[UR6][R4.64] ;  /* 0x0000000604047981 */ /* 0x000ea2000c1e1900 */
[----:B------:R-:W-:-:S04]  /*0190*/  IADD3 R11, PT, PT, R10, R11, RZ ;  /* 0x0000000b0a0b7210 */ /* 0x000fc80007ffe0ff */
[----:B------:R-:W-:Y:S01]  /*01a0*/  ISETP.GE.AND P0, PT, R11, 0x400000, PT ;  /* 0x004000000b00780c */ /* 0x000fe20003f06270 */
[----:B--2---:R-:W-:-:S12]  /*01b0*/  FFMA R13, R2, R4, R13 ;  /* 0x00000004020d7223 */ /* 0x004fd8000000000d */
[----:B------:R-:W-:Y:S05]  /*01c0*/  @!P0 BRA `(.L_x_3) ;  /* 0xfffffffc00e08947 */ /* 0x000fea000383ffff */
[----:B------:R-:W-:Y:S05]  /*01d0*/  BSYNC.RECONVERGENT B1 ;  /* 0x0000000000017941 */ /* 0x000fea0003800200 */
.L_x_2:
[----:B------:R0:W-:Y:S02]  /*01e0*/  STS [R0], R13 ;  /* 0x0000000d00007388 */ /* 0x0001e40000000800 */
.L_x_1:
[----:B------:R-:W-:Y:S05]  /*01f0*/  BSYNC.RECONVERGENT B0 ;  /* 0x0000000000007941 */ /* 0x000fea0003800200 */
.L_x_0:
[----:B------:R-:W-:Y:S01]  /*0200*/  BAR.SYNC.DEFER_BLOCKING 0x0 ;  /* 0x0000000000007b1d */ /* 0x000fe20000010000 */
[----:B------:R-:W-:-:S13]  /*0210*/  ISETP.NE.AND P0, PT, R12, RZ, PT ;  /* 0x000000ff0c00720c */ /* 0x000fda0003f05270 */
[----:B------:R-:W-:Y:S05]  /*0220*/  @P0 EXIT ;  /* 0x000000000000094d */ /* 0x000fea0003800000 */
[----:B0-----:R-:W-:Y:S01]  /*0230*/  HFMA2 R0, -RZ, RZ, 0, 3.814697265625e-06 ;  /* 0x00000040ff007431 */ /* 0x001fe200000001ff */
[----:B------:R-:W-:-:S07]  /*0240*/  MOV R7, RZ ;  /* 0x000000ff00077202 */ /* 0x000fce0000000f00 */
.L_x_4:
[----:B------:R-:W0:Y:S04]  /*0250*/  LDS.128 R12, [R0+UR4+-0x40] ;  /* 0xffffc004000c7984 */ /* 0x000e280008000c00 */
[----:B------:R-:W1:Y:S04]  /*0260*/  LDS.128 R16, [R0+UR4+-0x30] ;  /* 0xffffd00400107984 */ /* 0x000e680008000c00 */
[----:B------:R-:W2:Y:S01]  /*0270*/  LDS.128 R8, [R0+UR4+-0x20] ;  /* 0xffffe00400087984 */ /* 0x000ea20008000c00 */
[----:B0-----:R-:W-:-:S03]  /*0280*/  FADD R12, R12, R7 ;  /* 0x000000070c0c7221 */ /* 0x001fc60000000000 */
[----:B------:R-:W0:Y:S01]  /*0290*/  LDS.128 R4, [R0+UR4+-0x10] ;  /* 0xfffff00400047984 */ /* 0x000e220008000c00 */
[----:B------:R-:W-:-:S04]  /*02a0*/  FADD R13, R12, R13 ;  /* 0x0000000d0c0d7221 */ /* 0x000fc80000000000 */
[----:B------:R-:W-:-:S04]  /*02b0*/  FADD R14, R13, R14 ;  /* 0x0000000e0d0e7221 */ /* 0x000fc80000000000 */
[----:B------:R-:W-:-:S04]  /*02c0*/  FADD R15, R14, R15 ;  /* 0x0000000f0e0f7221 */ /* 0x000fc80000000000 */
[----:B-1----:R-:W-:Y:S02]  /*02d0*/  FADD R16, R15, R16 ;  /* 0x000000100f107221 */ /* 0x002fe40000000000 */
[----:B------:R-:W1:Y:S02]  /*02e0*/  LDS.128 R12, [R0+UR4] ;  /* 0x00000004000c7984 */ /* 0x000e640008000c00 */
[----:B------:R-:W-:-:S04]  /*02f0*/  FADD R17, R16, R17 ;  /* 0x0000001110117221 */ /* 0x000fc80000000000 */
[----:B------:R-:W-:-:S04]  /*0300*/  FADD R18, R17, R18 ;  /* 0x0000001211127221 */ /* 0x000fc80000000000 */
[----:B------:R-:W-:-:S04]  /*0310*/  FADD R19, R18, R19 ;  /* 0x0000001312137221 */ /* 0x000fc80000000000 */
[----:B--2---:R-:W-:Y:S02]  /*0320*/  FADD R8, R19, R8 ;  /* 0x0000000813087221 */ /* 0x004fe40000000000 */
[----:B------:R-:W2:Y:S02]  /*0330*/  LDS.128 R16, [R0+UR4+0x10] ;  /* 0x0000100400107984 */ /* 0x000ea40008000c00 */
[----:B------:R-:W-:-:S04]  /*0340*/  FADD R9, R8, R9 ;  /* 0x0000000908097221 */ /* 0x000fc80000000000 */
[----:B------:R-:W-:-:S04]  /*0350*/  FADD R10, R9, R10 ;  /* 0x0000000a090a7221 */ /* 0x000fc80000000000 */
[----:B------:R-:W-:-:S04]  /*0360*/  FADD R11, R10, R11 ;  /* 0x0000000b0a0b7221 */ /* 0x000fc80000000000 */
[----:B0-----:R-:W-:Y:S02]  /*0370*/  FADD R4, R11, R4 ;  /* 0x000000040b047221 */ /* 0x001fe40000000000 */
[----:B------:R-:W0:Y:S02]  /*0380*/  LDS.128 R8, [R0+UR4+0x20] ;  /* 0x0000200400087984 */ /* 0x000e240008000c00 */
[----:B------:R-:W-:-:S04]  /*0390*/  FADD R5, R4, R5 ;  /* 0x0000000504057221 */ /* 0x000fc80000000000 */
[----:B------:R-:W-:-:S04]  /*03a0*/  FADD R6, R5, R6 ;  /* 0x0000000605067221 */ /* 0x000fc80000000000 */
[----:B------:R-:W-:-:S04]  /*03b0*/  FADD R7, R6, R7 ;  /* 0x0000000706077221 */ /* 0x000fc80000000000 */
[----:B-1----:R-:W-:Y:S02]  /*03c0*/  FADD R12, R7, R12 ;  /* 0x0000000c070c7221 */ /* 0x002fe40000000000 */
[----:B------:R1:W3:Y:S02]  /*03d0*/  LDS.128 R4, [R0+UR4+0x30] ;  /* 0x0000300400047984 */ /* 0x0002e40008000c00 */
[----:B------:R-:W-:-:S04]  /*03e0*/  FADD R13, R12, R13 ;  /* 0x0000000d0c0d7221 */ /* 0x000fc80000000000 */
[----:B------:R-:W-:Y:S01]  /*03f0*/  FADD R14, R13, R14 ;  /* 0x0000000e0d0e7221 */ /* 0x000fe20000000000 */
[----:B-1----:R-:W-:-:S03]  /*0400*/  IADD3 R0, PT, PT, R0, 0x80, RZ ;  /* 0x0000008000007810 */ /* 0x002fc60007ffe0ff */
[----:B------:R-:W-:Y:S01]  /*0410*/  FADD R15, R14, R15 ;  /* 0x0000000f0e0f7221 */ /* 0x000fe20000000000 */
[----:B------:R-:W-:-:S03]  /*0420*/  ISETP.NE.AND P0, PT, R0, 0x840, PT ;  /* 0x000008400000780c */ /* 0x000fc60003f05270 */
[----:B--2---:R-:W-:-:S04]  /*0430*/  FADD R16, R15, R16 ;  /* 0x000000100f107221 */ /* 0x004fc80000000000 */
[----:B------:R-:W-:-:S04]  /*0440*/  FADD R17, R16, R17 ;  /* 0x0000001110117221 */ /* 0x000fc80000000000 */
[----:B------:R-:W-:-:S04]  /*0450*/  FADD R18, R17, R18 ;  /* 0x0000001211127221 */ /* 0x000fc80000000000 */
[----:B------:R-:W-:-:S04]  /*0460*/  FADD R19, R18, R19 ;  /* 0x0000001312137221 */ /* 0x000fc80000000000 */
[----:B0-----:R-:W-:-:S04]  /*0470*/  FADD R8, R19, R8 ;  /* 0x0000000813087221 */ /* 0x001fc80000000000 */
[----:B------:R-:W-:-:S04]  /*0480*/  FADD R9, R8, R9 ;  /* 0x0000000908097221 */ /* 0x000fc80000000000 */
[----:B------:R-:W-:-:S04]  /*0490*/  FADD R10, R9, R10 ;  /* 0x0000000a090a7221 */ /* 0x000fc80000000000 */
[----:B------:R-:W-:-:S04]  /*04a0*/  FADD R11, R10, R11 ;  /* 0x0000000b0a0b7221 */ /* 0x000fc80000000000 */
[----:B---3--:R-:W-:-:S04]  /*04b0*/  FADD R4, R11, R4 ;  /* 0x000000040b047221 */ /* 0x008fc80000000000 */
[----:B------:R-:W-:-:S04]  /*04c0*/  FADD R5, R4, R5 ;  /* 0x0000000504057221 */ /* 0x000fc80000000000 */
[----:B------:R-:W-:-:S04]  /*04d0*/  FADD R6, R5, R6 ;  /* 0x0000000605067221 */ /* 0x000fc80000000000 */
[----:B------:R-:W-:Y:S01]  /*04e0*/  FADD R7, R6, R7 ;  /* 0x0000000706077221 */ /* 0x000fe20000000000 */
[----:B------:R-:W-:Y:S06]  /*04f0*/  @P0 BRA `(.L_x_4) ;  /* 0xfffffffc00540947 */ /* 0x000fec000383ffff */
[----:B------:R-:W0:Y:S02]  /*0500*/  LDC.64 R2, c[0x0][0x390] ;  /* 0x0000e400ff027b82 */ /* 0x000e240000000a00 */
[----:B0-----:R-:W-:Y:S01]  /*0510*/  REDG.E.ADD.F32.FTZ.RN.STRONG.GPU desc[UR6][R2.64], R7 ;  /* 0x00000007020079a6 */ /* 0x001fe2000c12f306 */
[----:B------:R-:W-:Y:S05]  /*0520*/  EXIT ;  /* 0x000000000000794d */ /* 0x000fea0003800000 */
.L_x_5:
[----:B------:R-:W-:-:S00]  /*0530*/  BRA `(.L_x_5) ;  /* 0xfffffffc00fc7947 */ /* 0x000fc0000383ffff */
[----:B------:R-:W-:-:S00]  /*0540*/  NOP ;  /* 0x0000000000007918 */ /* 0x000fc00000000000 */
        /* <DEDUP_REMOVED lines=11> */
.L_x_6:


//--------------------- .nv.shared._Z3dotPfS_S_   --------------------------
	.section	.nv.shared._Z3dotPfS_S_,"aw",@nobits
	.sectionflags	@""
	.align	4
.nv.shared._Z3dotPfS_S_:
	.zero		3072


//--------------------- .nv.shared.reserved.0     --------------------------
	.section	.nv.shared.reserved.0,"aw",@nobits
	.weak		__nv_reservedSMEM_offset_0_alias
	.size		__nv_reservedSMEM_offset_0_alias, 0, 64
	.other		__nv_reservedSMEM_offset_0_alias,@"STO_CUDA_RESERVED_SHARED STV_DEFAULT"
__nv_reservedSMEM_offset_0_alias:
	.zero		0
	.zero		64


//--------------------- .nv.constant0._Z3dotPfS_S_ --------------------------
	.section	.nv.constant0._Z3dotPfS_S_,"a",@progbits
	.sectionflags	@""
	.align	4
.nv.constant0._Z3dotPfS_S_:
	.zero		920


//--------------------- SYMBOLS --------------------------

	.type		.nv.reservedSmem.offset0,@object
	.size		.nv.reservedSmem.offset0,0x4
	.type		.nv.reservedSmem.cap,@object
	.size		.nv.reservedSmem.cap,0x4
